//
// Generated by NVIDIA NVVM Compiler
//
// Compiler Build ID: CL-36424714
// Cuda compilation tools, release 13.0, V13.0.88
// Based on NVVM 20.0.0
//

.version 9.0
.target sm_100
.address_size 64

	// .globl	_Z8reduce_aPfS_
// _ZZ8reduce_aPfS_E5sdata has been demoted
// _ZZ9reduce_wsPfS_E5sdata has been demoted

.visible .entry _Z8reduce_aPfS_(
	.param .u64 .ptr .align 1 _Z8reduce_aPfS__param_0,
	.param .u64 .ptr .align 1 _Z8reduce_aPfS__param_1
)
{
	.reg .pred 	%p<12>;
	.reg .b32 	%r<18>;
	.reg .b32 	%f<29>;
	.reg .b64 	%rd<49>;
	// demoted variable
	.shared .align 4 .b8 _ZZ8reduce_aPfS_E5sdata[1024];
	ld.param.u64 	%rd27, [_Z8reduce_aPfS__param_0];
	ld.param.u64 	%rd26, [_Z8reduce_aPfS__param_1];
	cvta.to.global.u64 	%rd1, %rd27;
	mov.u32 	%r1, %tid.x;
	shl.b32 	%r5, %r1, 2;
	mov.u32 	%r6, _ZZ8reduce_aPfS_E5sdata;
	add.s32 	%r2, %r6, %r5;
	mov.b32 	%r7, 0;
	st.shared.u32 	[%r2], %r7;
	mov.u32 	%r3, %ntid.x;
	mov.u32 	%r8, %ctaid.x;
	mad.lo.s32 	%r4, %r3, %r8, %r1;
	setp.gt.u32 	%p1, %r4, 8388607;
	@%p1 bra 	$L__BB0_11;
	cvt.u64.u32 	%rd46, %r4;
	mov.u32 	%r9, %nctaid.x;
	mul.lo.s32 	%r10, %r9, %r3;
	cvt.u64.u32 	%rd3, %r10;
	add.s64 	%rd28, %rd3, %rd46;
	max.u64 	%rd29, %rd28, 8388608;
	setp.lt.u64 	%p2, %rd28, 8388608;
	selp.u64 	%rd4, 1, 0, %p2;
	add.s64 	%rd30, %rd28, %rd4;
	sub.s64 	%rd5, %rd29, %rd30;
	and.b64  	%rd31, %rd5, -4294967296;
	setp.ne.s64 	%p3, %rd31, 0;
	@%p3 bra 	$L__BB0_3;
	cvt.u32.u64 	%r11, %rd3;
	cvt.u32.u64 	%r12, %rd5;
	div.u32 	%r13, %r12, %r11;
	cvt.u64.u32 	%rd42, %r13;
	bra.uni 	$L__BB0_4;
$L__BB0_3:
	div.u64 	%rd42, %rd5, %rd3;
$L__BB0_4:
	add.s64 	%rd9, %rd42, %rd4;
	and.b64  	%rd32, %rd9, 3;
	setp.eq.s64 	%p4, %rd32, 3;
	mov.f32 	%f28, 0f00000000;
	@%p4 bra 	$L__BB0_7;
	shl.b64 	%rd33, %rd46, 2;
	add.s64 	%rd44, %rd1, %rd33;
	shl.b64 	%rd11, %rd3, 2;
	add.s64 	%rd34, %rd9, 1;
	and.b64  	%rd43, %rd34, 3;
	mov.f32 	%f28, 0f00000000;
$L__BB0_6:
	.pragma "nounroll";
	ld.global.f32 	%f11, [%rd44];
	add.f32 	%f28, %f11, %f28;
	add.s64 	%rd46, %rd46, %rd3;
	add.s64 	%rd44, %rd44, %rd11;
	add.s64 	%rd43, %rd43, -1;
	setp.ne.s64 	%p5, %rd43, 0;
	@%p5 bra 	$L__BB0_6;
$L__BB0_7:
	setp.lt.u64 	%p6, %rd9, 3;
	@%p6 bra 	$L__BB0_10;
	shl.b64 	%rd37, %rd3, 2;
$L__BB0_9:
	shl.b64 	%rd35, %rd46, 2;
	add.s64 	%rd36, %rd1, %rd35;
	ld.global.f32 	%f12, [%rd36];
	add.f32 	%f13, %f12, %f28;
	add.s64 	%rd38, %rd36, %rd37;
	ld.global.f32 	%f14, [%rd38];
	add.f32 	%f15, %f14, %f13;
	add.s64 	%rd39, %rd38, %rd37;
	ld.global.f32 	%f16, [%rd39];
	add.f32 	%f17, %f16, %f15;
	add.s64 	%rd40, %rd39, %rd37;
	ld.global.f32 	%f18, [%rd40];
	add.f32 	%f28, %f18, %f17;
	add.s64 	%rd46, %rd37, %rd46;
	setp.lt.u64 	%p7, %rd46, 8388608;
	@%p7 bra 	$L__BB0_9;
$L__BB0_10:
	st.shared.f32 	[%r2], %f28;
$L__BB0_11:
	setp.lt.u32 	%p8, %r3, 2;
	@%p8 bra 	$L__BB0_16;
	shr.u32 	%r14, %r3, 1;
	cvt.u64.u32 	%rd48, %r14;
	cvt.u64.u32 	%rd23, %r1;
$L__BB0_13:
	bar.sync 	0;
	setp.le.u64 	%p9, %rd48, %rd23;
	@%p9 bra 	$L__BB0_15;
	cvt.u32.u64 	%r15, %rd48;
	shl.b32 	%r16, %r15, 2;
	add.s32 	%r17, %r2, %r16;
	ld.shared.f32 	%f19, [%r17];
	ld.shared.f32 	%f20, [%r2];
	add.f32 	%f21, %f19, %f20;
	st.shared.f32 	[%r2], %f21;
$L__BB0_15:
	shr.u64 	%rd25, %rd48, 1;
	setp.gt.u64 	%p10, %rd48, 1;
	mov.u64 	%rd48, %rd25;
	@%p10 bra 	$L__BB0_13;
$L__BB0_16:
	setp.ne.s32 	%p11, %r1, 0;
	@%p11 bra 	$L__BB0_18;
	ld.shared.f32 	%f22, [_ZZ8reduce_aPfS_E5sdata];
	cvta.to.global.u64 	%rd41, %rd26;
	atom.global.add.f32 	%f23, [%rd41], %f22;
$L__BB0_18:
	ret;

}
	// .globl	_Z9reduce_wsPfS_
.visible .entry _Z9reduce_wsPfS_(
	.param .u64 .ptr .align 1 _Z9reduce_wsPfS__param_0,
	.param .u64 .ptr .align 1 _Z9reduce_wsPfS__param_1
)
{
	.reg .pred 	%p<17>;
	.reg .b32 	%r<39>;
	.reg .b32 	%f<34>;
	.reg .b64 	%rd<7>;
	// demoted variable
	.shared .align 4 .b8 _ZZ9reduce_wsPfS_E5sdata[128];
	ld.param.u64 	%rd2, [_Z9reduce_wsPfS__param_0];
	ld.param.u64 	%rd3, [_Z9reduce_wsPfS__param_1];
	mov.u32 	%r1, %tid.x;
	mov.u32 	%r2, %ntid.x;
	mov.u32 	%r8, %ctaid.x;
	mad.lo.s32 	%r38, %r2, %r8, %r1;
	and.b32  	%r4, %r1, 31;
	setp.gt.u32 	%p1, %r38, 8388607;
	mov.f32 	%f32, 0f00000000;
	@%p1 bra 	$L__BB1_3;
	mov.u32 	%r9, %nctaid.x;
	mul.lo.s32 	%r5, %r9, %r2;
	cvta.to.global.u64 	%rd1, %rd2;
	mov.f32 	%f32, 0f00000000;
$L__BB1_2:
	mul.wide.u32 	%rd4, %r38, 4;
	add.s64 	%rd5, %rd1, %rd4;
	ld.global.f32 	%f10, [%rd5];
	add.f32 	%f32, %f32, %f10;
	add.s32 	%r38, %r38, %r5;
	setp.lt.u32 	%p2, %r38, 8388608;
	@%p2 bra 	$L__BB1_2;
$L__BB1_3:
	mov.b32 	%r10, %f32;
	shfl.sync.down.b32	%r11|%p3, %r10, 16, 31, -1;
	mov.b32 	%f11, %r11;
	add.f32 	%f12, %f32, %f11;
	mov.b32 	%r12, %f12;
	shfl.sync.down.b32	%r13|%p4, %r12, 8, 31, -1;
	mov.b32 	%f13, %r13;
	add.f32 	%f14, %f12, %f13;
	mov.b32 	%r14, %f14;
	shfl.sync.down.b32	%r15|%p5, %r14, 4, 31, -1;
	mov.b32 	%f15, %r15;
	add.f32 	%f16, %f14, %f15;
	mov.b32 	%r16, %f16;
	shfl.sync.down.b32	%r17|%p6, %r16, 2, 31, -1;
	mov.b32 	%f17, %r17;
	add.f32 	%f18, %f16, %f17;
	mov.b32 	%r18, %f18;
	shfl.sync.down.b32	%r19|%p7, %r18, 1, 31, -1;
	mov.b32 	%f19, %r19;
	add.f32 	%f4, %f18, %f19;
	setp.ne.s32 	%p8, %r4, 0;
	@%p8 bra 	$L__BB1_5;
	shr.u32 	%r20, %r1, 3;
	and.b32  	%r21, %r20, 124;
	mov.u32 	%r22, _ZZ9reduce_wsPfS_E5sdata;
	add.s32 	%r23, %r22, %r21;
	st.shared.f32 	[%r23], %f4;
$L__BB1_5:
	bar.sync 	0;
	setp.gt.u32 	%p9, %r1, 31;
	@%p9 bra 	$L__BB1_10;
	shr.u32 	%r24, %r2, 5;
	setp.ge.u32 	%p10, %r1, %r24;
	mov.f32 	%f33, 0f00000000;
	@%p10 bra 	$L__BB1_8;
	shl.b32 	%r25, %r4, 2;
	mov.u32 	%r26, _ZZ9reduce_wsPfS_E5sdata;
	add.s32 	%r27, %r26, %r25;
	ld.shared.f32 	%f33, [%r27];
$L__BB1_8:
	mov.b32 	%r28, %f33;
	shfl.sync.down.b32	%r29|%p11, %r28, 16, 31, -1;
	mov.b32 	%f21, %r29;
	add.f32 	%f22, %f33, %f21;
	mov.b32 	%r30, %f22;
	shfl.sync.down.b32	%r31|%p12, %r30, 8, 31, -1;
	mov.b32 	%f23, %r31;
	add.f32 	%f24, %f22, %f23;
	mov.b32 	%r32, %f24;
	shfl.sync.down.b32	%r33|%p13, %r32, 4, 31, -1;
	mov.b32 	%f25, %r33;
	add.f32 	%f26, %f24, %f25;
	mov.b32 	%r34, %f26;
	shfl.sync.down.b32	%r35|%p14, %r34, 2, 31, -1;
	mov.b32 	%f27, %r35;
	add.f32 	%f28, %f26, %f27;
	mov.b32 	%r36, %f28;
	shfl.sync.down.b32	%r37|%p15, %r36, 1, 31, -1;
	mov.b32 	%f29, %r37;
	add.f32 	%f7, %f28, %f29;
	setp.ne.s32 	%p16, %r1, 0;
	@%p16 bra 	$L__BB1_10;
	cvta.to.global.u64 	%rd6, %rd3;
	atom.global.add.f32 	%f30, [%rd6], %f7;
$L__BB1_10:
	ret;

}


// ===== COMPILED SASS (sm_100) =====

	.target	sm_100

	.elftype	@"ET_EXEC"


//--------------------- .note.nv.tkinfo           --------------------------
	.section	.note.nv.tkinfo,"",@"SHT_NOTE"
	.sectionflags	@"SHF_NOTE_NV_TKINFO"
	.tkinfo
        /*0018*/ 	.word	0x00000002
        /*0030*/ 	.string	""
        /*0030*/ 	.string	"ptxas"
        /*0030*/ 	.string	"Cuda compilation tools, release 13.0, V13.0.88"
        /*0030*/ 	.string	"Build cuda_13.0.r13.0/compiler.36424714_0"
        /*0030*/ 	.string	"-arch sm_100 -m 64 "



//--------------------- .note.nv.cuinfo           --------------------------
	.section	.note.nv.cuinfo,"",@"SHT_NOTE"
	.sectionflags	@"SHF_NOTE_NV_CUINFO"
        /*0018*/ 	.short	0x0002
        /*001a*/ 	.short	0x0064
        /*001c*/ 	.short	0x0082
	.zero		2


//--------------------- .nv.info                  --------------------------
	.section	.nv.info,"",@"SHT_CUDA_INFO"
	.align	4


	//----- nvinfo : EIATTR_REGCOUNT
	.align		4
        /*0000*/ 	.byte	0x04, 0x2f
        /*0002*/ 	.short	(.L_1 - .L_0)
	.align		4
.L_0:
        /*0004*/ 	.word	index@(_Z8reduce_aPfS_)
        /*0008*/ 	.word	0x00000016


	//----- nvinfo : EIATTR_FRAME_SIZE
	.align		4
.L_1:
        /*000c*/ 	.byte	0x04, 0x11
        /*000e*/ 	.short	(.L_3 - .L_2)
	.align		4
.L_2:
        /*0010*/ 	.word	index@($__internal_0_$__cuda_sm20_div_u64)
        /*0014*/ 	.word	0x00000000


	//----- nvinfo : EIATTR_FRAME_SIZE
	.align		4
.L_3:
        /*0018*/ 	.byte	0x04, 0x11
        /*001a*/ 	.short	(.L_5 - .L_4)
	.align		4
.L_4:
        /*001c*/ 	.word	index@(_Z8reduce_aPfS_)
        /*0020*/ 	.word	0x00000000


	//----- nvinfo : EIATTR_REGCOUNT
	.align		4
.L_5:
        /*0024*/ 	.byte	0x04, 0x2f
        /*0026*/ 	.short	(.L_7 - .L_6)
	.align		4
.L_6:
        /*0028*/ 	.word	index@(_Z9reduce_wsPfS_)
        /*002c*/ 	.word	0x0000000c


	//----- nvinfo : EIATTR_FRAME_SIZE
	.align		4
.L_7:
        /*0030*/ 	.byte	0x04, 0x11
        /*0032*/ 	.short	(.L_9 - .L_8)
	.align		4
.L_8:
        /*0034*/ 	.word	index@(_Z9reduce_wsPfS_)
        /*0038*/ 	.word	0x00000000


	//----- nvinfo : EIATTR_MIN_STACK_SIZE
	.align		4
.L_9:
        /*003c*/ 	.byte	0x04, 0x12
        /*003e*/ 	.short	(.L_11 - .L_10)
	.align		4
.L_10:
        /*0040*/ 	.word	index@(_Z9reduce_wsPfS_)
        /*0044*/ 	.word	0x00000000


	//----- nvinfo : EIATTR_MIN_STACK_SIZE
	.align		4
.L_11:
        /*0048*/ 	.byte	0x04, 0x12
        /*004a*/ 	.short	(.L_13 - .L_12)
	.align		4
.L_12:
        /*004c*/ 	.word	index@(_Z8reduce_aPfS_)
        /*0050*/ 	.word	0x00000000
.L_13:


//--------------------- .nv.compat                --------------------------
	.section	.nv.compat,"",@"SHT_CUDA_COMPAT_INFO"
	.align	4
        /*0000*/ 	.byte	0x02, 0x09, 0x00, 0x00, 0x02, 0x02, 0x01, 0x00, 0x02, 0x05, 0x05, 0x00, 0x03, 0x07, 0x01, 0x01
        /*0010*/ 	.byte	0x02, 0x03, 0x00, 0x00, 0x02, 0x06, 0x01, 0x00, 0x04, 0x0b, 0x08, 0x00, 0x09, 0x00, 0x00, 0x00
        /*0020*/ 	.byte	0x00, 0x00, 0x00, 0x00


//--------------------- .nv.info._Z9reduce_wsPfS_ --------------------------
	.section	.nv.info._Z9reduce_wsPfS_,"",@"SHT_CUDA_INFO"
	.sectionflags	@""
	.align	4


	//----- nvinfo : EIATTR_CUDA_API_VERSION
	.align		4
        /*0000*/ 	.byte	0x04, 0x37
        /*0002*/ 	.short	(.L_15 - .L_14)
.L_14:
        /*0004*/ 	.word	0x00000082


	//----- nvinfo : EIATTR_KPARAM_INFO
	.align		4
.L_15:
        /*0008*/ 	.byte	0x04, 0x17
        /*000a*/ 	.short	(.L_17 - .L_16)
.L_16:
        /*000c*/ 	.word	0x00000000
        /*0010*/ 	.short	0x0001
        /*0012*/ 	.short	0x0008
        /*0014*/ 	.byte	0x00, 0xf5, 0x21, 0x00


	//----- nvinfo : EIATTR_KPARAM_INFO
	.align		4
.L_17:
        /*0018*/ 	.byte	0x04, 0x17
        /*001a*/ 	.short	(.L_19 - .L_18)
.L_18:
        /*001c*/ 	.word	0x00000000
        /*0020*/ 	.short	0x0000
        /*0022*/ 	.short	0x0000
        /*0024*/ 	.byte	0x00, 0xf5, 0x21, 0x00


	//----- nvinfo : EIATTR_SPARSE_MMA_MASK
	.align		4
.L_19:
        /*0028*/ 	.byte	0x03, 0x50
        /*002a*/ 	.short	0x0000


	//----- nvinfo : EIATTR_MAXREG_COUNT
	.align		4
        /*002c*/ 	.byte	0x03, 0x1b
        /*002e*/ 	.short	0x00ff


	//----- nvinfo : EIATTR_NUM_BARRIERS
	.align		4
        /*0030*/ 	.byte	0x02, 0x4c
        /*0032*/ 	.byte	0x01
	.zero		1


	//----- nvinfo : EIATTR_MERCURY_ISA_VERSION
	.align		4
        /*0034*/ 	.byte	0x03, 0x5f
        /*0036*/ 	.short	0x0101


	//----- nvinfo : EIATTR_COOP_GROUP_MASK_REGIDS
	.align		4
        /*0038*/ 	.byte	0x04, 0x29
        /*003a*/ 	.short	(.L_21 - .L_20)


	//   ....[0]....
.L_20:
        /*003c*/ 	.word	0xffffffff


	//   ....[1]....
        /*0040*/ 	.word	0xffffffff


	//   ....[2]....
        /*0044*/ 	.word	0xffffffff


	//   ....[3]....
        /*0048*/ 	.word	0xffffffff


	//   ....[4]....
        /*004c*/ 	.word	0xffffffff


	//   ....[5]....
        /*0050*/ 	.word	0xffffffff


	//   ....[6]....
        /*0054*/ 	.word	0xffffffff


	//   ....[7]....
        /*0058*/ 	.word	0xffffffff


	//   ....[8]....
        /*005c*/ 	.word	0xffffffff


	//   ....[9]....
        /*0060*/ 	.word	0xffffffff


	//----- nvinfo : EIATTR_COOP_GROUP_INSTR_OFFSETS
	.align		4
.L_21:
        /*0064*/ 	.byte	0x04, 0x28
        /*0066*/ 	.short	(.L_23 - .L_22)


	//   ....[0]....
.L_22:
        /*0068*/ 	.word	0x00000160


	//   ....[1]....
        /*006c*/ 	.word	0x00000190


	//   ....[2]....
        /*0070*/ 	.word	0x000001c0


	//   ....[3]....
        /*0074*/ 	.word	0x00000230


	//   ....[4]....
        /*0078*/ 	.word	0x00000270


	//   ....[5]....
        /*007c*/ 	.word	0x00000350


	//   ....[6]....
        /*0080*/ 	.word	0x00000370


	//   ....[7]....
        /*0084*/ 	.word	0x00000390


	//   ....[8]....
        /*0088*/ 	.word	0x000003b0


	//   ....[9]....
        /*008c*/ 	.word	0x000003d0


	//----- nvinfo : EIATTR_VRC_CTA_INIT_COUNT
	.align		4
.L_23:
        /*0090*/ 	.byte	0x02, 0x4a
	.zero		1
	.zero		1


	//----- nvinfo : EIATTR_EXIT_INSTR_OFFSETS
	.align		4
        /*0094*/ 	.byte	0x04, 0x1c
        /*0096*/ 	.short	(.L_25 - .L_24)


	//   ....[0]....
.L_24:
        /*0098*/ 	.word	0x000002b0


	//   ....[1]....
        /*009c*/ 	.word	0x000003e0


	//   ....[2]....
        /*00a0*/ 	.word	0x00000420


	//----- nvinfo : EIATTR_CRS_STACK_SIZE
	.align		4
.L_25:
        /*00a4*/ 	.byte	0x04, 0x1e
        /*00a6*/ 	.short	(.L_27 - .L_26)
.L_26:
        /*00a8*/ 	.word	0x00000000


	//----- nvinfo : EIATTR_CBANK_PARAM_SIZE
	.align		4
.L_27:
        /*00ac*/ 	.byte	0x03, 0x19
        /*00ae*/ 	.short	0x0010


	//----- nvinfo : EIATTR_PARAM_CBANK
	.align		4
        /*00b0*/ 	.byte	0x04, 0x0a
        /*00b2*/ 	.short	(.L_29 - .L_28)
	.align		4
.L_28:
        /*00b4*/ 	.word	index@(.nv.constant0._Z9reduce_wsPfS_)
        /*00b8*/ 	.short	0x0380
        /*00ba*/ 	.short	0x0010


	//----- nvinfo : EIATTR_SW_WAR
	.align		4
.L_29:
        /*00bc*/ 	.byte	0x04, 0x36
        /*00be*/ 	.short	(.L_31 - .L_30)
.L_30:
        /*00c0*/ 	.word	0x00000008
.L_31:


//--------------------- .nv.info._Z8reduce_aPfS_  --------------------------
	.section	.nv.info._Z8reduce_aPfS_,"",@"SHT_CUDA_INFO"
	.sectionflags	@""
	.align	4


	//----- nvinfo : EIATTR_CUDA_API_VERSION
	.align		4
        /*0000*/ 	.byte	0x04, 0x37
        /*0002*/ 	.short	(.L_33 - .L_32)
.L_32:
        /*0004*/ 	.word	0x00000082


	//----- nvinfo : EIATTR_KPARAM_INFO
	.align		4
.L_33:
        /*0008*/ 	.byte	0x04, 0x17
        /*000a*/ 	.short	(.L_35 - .L_34)
.L_34:
        /*000c*/ 	.word	0x00000000
        /*0010*/ 	.short	0x0001
        /*0012*/ 	.short	0x0008
        /*0014*/ 	.byte	0x00, 0xf5, 0x21, 0x00


	//----- nvinfo : EIATTR_KPARAM_INFO
	.align		4
.L_35:
        /*0018*/ 	.byte	0x04, 0x17
        /*001a*/ 	.short	(.L_37 - .L_36)
.L_36:
        /*001c*/ 	.word	0x00000000
        /*0020*/ 	.short	0x0000
        /*0022*/ 	.short	0x0000
        /*0024*/ 	.byte	0x00, 0xf5, 0x21, 0x00


	//----- nvinfo : EIATTR_SPARSE_MMA_MASK
	.align		4
.L_37:
        /*0028*/ 	.byte	0x03, 0x50
        /*002a*/ 	.short	0x0000


	//----- nvinfo : EIATTR_MAXREG_COUNT
	.align		4
        /*002c*/ 	.byte	0x03, 0x1b
        /*002e*/ 	.short	0x00ff


	//----- nvinfo : EIATTR_NUM_BARRIERS
	.align		4
        /*0030*/ 	.byte	0x02, 0x4c
        /*0032*/ 	.byte	0x01
	.zero		1


	//----- nvinfo : EIATTR_MERCURY_ISA_VERSION
	.align		4
        /*0034*/ 	.byte	0x03, 0x5f
        /*0036*/ 	.short	0x0101


	//----- nvinfo : EIATTR_VRC_CTA_INIT_COUNT
	.align		4
        /*0038*/ 	.byte	0x02, 0x4a
	.zero		1
	.zero		1


	//----- nvinfo : EIATTR_EXIT_INSTR_OFFSETS
	.align		4
        /*003c*/ 	.byte	0x04, 0x1c
        /*003e*/ 	.short	(.L_39 - .L_38)


	//   ....[0]....
.L_38:
        /*0040*/ 	.word	0x00000880


	//   ....[1]....
        /*0044*/ 	.word	0x000008f0


	//----- nvinfo : EIATTR_CRS_STACK_SIZE
	.align		4
.L_39:
        /*0048*/ 	.byte	0x04, 0x1e
        /*004a*/ 	.short	(.L_41 - .L_40)
.L_40:
        /*004c*/ 	.word	0x00000000


	//----- nvinfo : EIATTR_CBANK_PARAM_SIZE
	.align		4
.L_41:
        /*0050*/ 	.byte	0x03, 0x19
        /*0052*/ 	.short	0x0010


	//----- nvinfo : EIATTR_PARAM_CBANK
	.align		4
        /*0054*/ 	.byte	0x04, 0x0a
        /*0056*/ 	.short	(.L_43 - .L_42)
	.align		4
.L_42:
        /*0058*/ 	.word	index@(.nv.constant0._Z8reduce_aPfS_)
        /*005c*/ 	.short	0x0380
        /*005e*/ 	.short	0x0010


	//----- nvinfo : EIATTR_SW_WAR
	.align		4
.L_43:
        /*0060*/ 	.byte	0x04, 0x36
        /*0062*/ 	.short	(.L_45 - .L_44)
.L_44:
        /*0064*/ 	.word	0x00000008
.L_45:


//--------------------- .nv.callgraph             --------------------------
	.section	.nv.callgraph,"",@"SHT_CUDA_CALLGRAPH"
	.align	4
	.sectionentsize	8
	.align		4
        /*0000*/ 	.word	0x00000000
	.align		4
        /*0004*/ 	.word	0xffffffff
	.align		4
        /*0008*/ 	.word	0x00000000
	.align		4
        /*000c*/ 	.word	0xfffffffe
	.align		4
        /*0010*/ 	.word	0x00000000
	.align		4
        /*0014*/ 	.word	0xfffffffd
	.align		4
        /*0018*/ 	.word	0x00000000
	.align		4
        /*001c*/ 	.word	0xfffffffc


//--------------------- .text._Z9reduce_wsPfS_    --------------------------
	.section	.text._Z9reduce_wsPfS_,"ax",@progbits
	.align	128
        .global         _Z9reduce_wsPfS_
        .type           _Z9reduce_wsPfS_,@function
        .size           _Z9reduce_wsPfS_,(.L_x_19 - _Z9reduce_wsPfS_)
        .other          _Z9reduce_wsPfS_,@"STO_CUDA_ENTRY STV_DEFAULT"
_Z9reduce_wsPfS_:
.text._Z9reduce_wsPfS_:
[----:B------:R-:W-:Y:S01]  /*0000*/  LDC R1, c[0x0][0x37c] ;  /* 0x0000df00ff017b82 */ /* 0x000fe20000000800 */
[----:B------:R-:W0:Y:S01]  /*0010*/  S2R R0, SR_TID.X ;  /* 0x0000000000007919 */ /* 0x000e220000002100 */
[----:B------:R-:W0:Y:S01]  /*0020*/  LDCU UR5, c[0x0][0x360] ;  /* 0x00006c00ff0577ac */ /* 0x000e220008000800 */
[----:B------:R-:W-:Y:S01]  /*0030*/  BSSY.RECONVERGENT B0, `(.L_x_0) ;  /* 0x0000012000007945 */ /* 0x000fe20003800200 */
[----:B------:R-:W-:Y:S01]  /*0040*/  HFMA2 R6, -RZ, RZ, 0, 0 ;  /* 0x00000000ff067431 */ /* 0x000fe200000001ff */
[----:B------:R-:W0:Y:S01]  /*0050*/  S2R R3, SR_CTAID.X ;  /* 0x0000000000037919 */ /* 0x000e220000002500 */
[----:B------:R-:W1:Y:S01]  /*0060*/  LDCU.64 UR6, c[0x0][0x358] ;  /* 0x00006b00ff0677ac */ /* 0x000e620008000a00 */
[----:B0-----:R-:W-:-:S05]  /*0070*/  IMAD R2, R3, UR5, R0 ;  /* 0x0000000503027c24 */ /* 0x001fca000f8e0200 */
[----:B------:R-:W-:-:S13]  /*0080*/  ISETP.GT.U32.AND P0, PT, R2, 0x7fffff, PT ;  /* 0x007fffff0200780c */ /* 0x000fda0003f04070 */
[----:B-1----:R-:W-:Y:S05]  /*0090*/  @P0 BRA `(.L_x_1) ;  /* 0x00000000002c0947 */ /* 0x002fea0003800000 */
[----:B------:R-:W0:Y:S01]  /*00a0*/  LDC R8, c[0x0][0x370] ;  /* 0x0000dc00ff087b82 */ /* 0x000e220000000800 */
[----:B------:R-:W-:Y:S01]  /*00b0*/  MOV R7, R2 ;  /* 0x0000000200077202 */ /* 0x000fe20000000f00 */
[----:B------:R-:W-:-:S06]  /*00c0*/  IMAD.MOV.U32 R6, RZ, RZ, RZ ;  /* 0x000000ffff067224 */ /* 0x000fcc00078e00ff */
[----:B------:R-:W1:Y:S01]  /*00d0*/  LDC.64 R4, c[0x0][0x380] ;  /* 0x0000e000ff047b82 */ /* 0x000e620000000a00 */
[----:B0-----:R-:W-:-:S07]  /*00e0*/  IMAD R8, R8, UR5, RZ ;  /* 0x0000000508087c24 */ /* 0x001fce000f8e02ff */
.L_x_2:
[----:B-1----:R-:W-:-:S06]  /*00f0*/  IMAD.WIDE.U32 R2, R7, 0x4, R4 ;  /* 0x0000000407027825 */ /* 0x002fcc00078e0004 */
[----:B------:R-:W2:Y:S01]  /*0100*/  LDG.E R3, desc[UR6][R2.64] ;  /* 0x0000000602037981 */ /* 0x000ea2000c1e1900 */
[----:B------:R-:W-:-:S04]  /*0110*/  IADD3 R7, PT, PT, R8, R7, RZ ;  /* 0x0000000708077210 */ /* 0x000fc80007ffe0ff */
[----:B------:R-:W-:Y:S01]  /*0120*/  ISETP.GE.U32.AND P0, PT, R7, 0x800000, PT ;  /* 0x008000000700780c */ /* 0x000fe20003f06070 */
[----:B--2---:R-:W-:-:S12]  /*0130*/  FADD R6, R3, R6 ;  /* 0x0000000603067221 */ /* 0x004fd80000000000 */
[----:B------:R-:W-:Y:S05]  /*0140*/  @!P0 BRA `(.L_x_2) ;  /* 0xfffffffc00e88947 */ /* 0x000fea000383ffff */
.L_x_1:
[----:B------:R-:W-:Y:S05]  /*0150*/  BSYNC.RECONVERGENT B0 ;  /* 0x0000000000007941 */ /* 0x000fea0003800200 */
.L_x_0:
[----:B------:R-:W0:Y:S01]  /*0160*/  SHFL.DOWN PT, R3, R6, 0x10, 0x1f ;  /* 0x0a001f0006037f89 */ /* 0x000e2200000e0000 */
[----:B------:R-:W-:Y:S01]  /*0170*/  ISETP.GT.U32.AND P1, PT, R0, 0x1f, PT ;  /* 0x0000001f0000780c */ /* 0x000fe20003f24070 */
[----:B0-----:R-:W-:-:S05]  /*0180*/  FADD R3, R3, R6 ;  /* 0x0000000603037221 */ /* 0x001fca0000000000 */
[----:B------:R-:W0:Y:S02]  /*0190*/  SHFL.DOWN PT, R2, R3, 0x8, 0x1f ;  /* 0x09001f0003027f89 */ /* 0x000e2400000e0000 */
[----:B0-----:R-:W-:Y:S01]  /*01a0*/  FADD R4, R3, R2 ;  /* 0x0000000203047221 */ /* 0x001fe20000000000 */
[----:B------:R-:W-:-:S04]  /*01b0*/  LOP3.LUT R2, R0, 0x1f, RZ, 0xc0, !PT ;  /* 0x0000001f00027812 */ /* 0x000fc800078ec0ff */
[----:B------:R-:W0:Y:S01]  /*01c0*/  SHFL.DOWN PT, R5, R4, 0x4, 0x1f ;  /* 0x08801f0004057f89 */ /* 0x000e2200000e0000 */
[----:B------:R-:W-:-:S13]  /*01d0*/  ISETP.NE.AND P0, PT, R2, RZ, PT ;  /* 0x000000ff0200720c */ /* 0x000fda0003f05270 */
[----:B------:R-:W1:Y:S01]  /*01e0*/  @!P0 S2R R9, SR_CgaCtaId ;  /* 0x0000000000098919 */ /* 0x000e620000008800 */
[----:B------:R-:W-:Y:S02]  /*01f0*/  @!P0 MOV R6, 0x400 ;  /* 0x0000040000068802 */ /* 0x000fe40000000f00 */
[----:B------:R-:W-:-:S04]  /*0200*/  @!P0 SHF.R.U32.HI R3, RZ, 0x3, R0 ;  /* 0x00000003ff038819 */ /* 0x000fc80000011600 */
[----:B------:R-:W-:Y:S01]  /*0210*/  @!P0 LOP3.LUT R3, R3, 0x7c, RZ, 0xc0, !PT ;  /* 0x0000007c03038812 */ /* 0x000fe200078ec0ff */
[----:B0-----:R-:W-:-:S05]  /*0220*/  FADD R5, R4, R5 ;  /* 0x0000000504057221 */ /* 0x001fca0000000000 */
[----:B------:R-:W0:Y:S01]  /*0230*/  SHFL.DOWN PT, R8, R5, 0x2, 0x1f ;  /* 0x08401f0005087f89 */ /* 0x000e2200000e0000 */
[----:B-1----:R-:W-:-:S05]  /*0240*/  @!P0 LEA R6, R9, R6, 0x18 ;  /* 0x0000000609068211 */ /* 0x002fca00078ec0ff */
[----:B------:R-:W-:Y:S02]  /*0250*/  @!P0 IMAD.IADD R3, R3, 0x1, R6 ;  /* 0x0000000103038824 */ /* 0x000fe400078e0206 */
[----:B0-----:R-:W-:-:S05]  /*0260*/  FADD R8, R5, R8 ;  /* 0x0000000805087221 */ /* 0x001fca0000000000 */
[----:B------:R-:W0:Y:S02]  /*0270*/  SHFL.DOWN PT, R7, R8, 0x1, 0x1f ;  /* 0x08201f0008077f89 */ /* 0x000e2400000e0000 */
[----:B0-----:R-:W-:-:S05]  /*0280*/  FADD R4, R8, R7 ;  /* 0x0000000708047221 */ /* 0x001fca0000000000 */
[----:B------:R0:W-:Y:S01]  /*0290*/  @!P0 STS [R3], R4 ;  /* 0x0000000403008388 */ /* 0x0001e20000000800 */
[----:B------:R-:W-:Y:S06]  /*02a0*/  BAR.SYNC.DEFER_BLOCKING 0x0 ;  /* 0x0000000000007b1d */ /* 0x000fec0000010000 */
[----:B------:R-:W-:Y:S05]  /*02b0*/  @P1 EXIT ;  /* 0x000000000000194d */ /* 0x000fea0003800000 */
[----:B------:R-:W-:-:S06]  /*02c0*/  USHF.R.U32.HI UR4, URZ, 0x5, UR5 ;  /* 0x00000005ff047899 */ /* 0x000fcc0008011605 */
[----:B------:R-:W-:-:S13]  /*02d0*/  ISETP.GE.U32.AND P0, PT, R0, UR4, PT ;  /* 0x0000000400007c0c */ /* 0x000fda000bf06070 */
[----:B0-----:R-:W0:Y:S01]  /*02e0*/  @!P0 S2R R4, SR_CgaCtaId ;  /* 0x0000000000048919 */ /* 0x001e220000008800 */
[----:B------:R-:W-:-:S04]  /*02f0*/  @!P0 MOV R3, 0x400 ;  /* 0x0000040000038802 */ /* 0x000fc80000000f00 */
[----:B0-----:R-:W-:Y:S02]  /*0300*/  @!P0 LEA R5, R4, R3, 0x18 ;  /* 0x0000000304058211 */ /* 0x001fe400078ec0ff */
[----:B------:R-:W-:-:S03]  /*0310*/  MOV R3, RZ ;  /* 0x000000ff00037202 */ /* 0x000fc60000000f00 */
[----:B------:R-:W-:-:S05]  /*0320*/  @!P0 IMAD R2, R2, 0x4, R5 ;  /* 0x0000000402028824 */ /* 0x000fca00078e0205 */
[----:B------:R-:W0:Y:S01]  /*0330*/  @!P0 LDS R3, [R2] ;  /* 0x0000000002038984 */ /* 0x000e220000000800 */
[----:B------:R-:W-:-:S03]  /*0340*/  ISETP.NE.AND P0, PT, R0, RZ, PT ;  /* 0x000000ff0000720c */ /* 0x000fc60003f05270 */
[----:B0-----:R-:W0:Y:S02]  /*0350*/  SHFL.DOWN PT, R4, R3, 0x10, 0x1f ;  /* 0x0a001f0003047f89 */ /* 0x001e2400000e0000 */
[----:B0-----:R-:W-:-:S05]  /*0360*/  FADD R4, R4, R3 ;  /* 0x0000000304047221 */ /* 0x001fca0000000000 */
[----:B------:R-:W0:Y:S02]  /*0370*/  SHFL.DOWN PT, R5, R4, 0x8, 0x1f ;  /* 0x09001f0004057f89 */ /* 0x000e2400000e0000 */
[----:B0-----:R-:W-:-:S05]  /*0380*/  FADD R5, R4, R5 ;  /* 0x0000000504057221 */ /* 0x001fca0000000000 */
[----:B------:R-:W0:Y:S02]  /*0390*/  SHFL.DOWN PT, R6, R5, 0x4, 0x1f ;  /* 0x08801f0005067f89 */ /* 0x000e2400000e0000 */
[----:B0-----:R-:W-:-:S05]  /*03a0*/  FADD R6, R5, R6 ;  /* 0x0000000605067221 */ /* 0x001fca0000000000 */
[----:B------:R-:W0:Y:S02]  /*03b0*/  SHFL.DOWN PT, R7, R6, 0x2, 0x1f ;  /* 0x08401f0006077f89 */ /* 0x000e2400000e0000 */
[----:B0-----:R-:W-:-:S05]  /*03c0*/  FADD R7, R6, R7 ;  /* 0x0000000706077221 */ /* 0x001fca0000000000 */
[----:B------:R0:W1:Y:S01]  /*03d0*/  SHFL.DOWN PT, R0, R7, 0x1, 0x1f ;  /* 0x08201f0007007f89 */ /* 0x00006200000e0000 */
[----:B------:R-:W-:Y:S05]  /*03e0*/  @P0 EXIT ;  /* 0x000000000000094d */ /* 0x000fea0003800000 */
[----:B------:R-:W2:Y:S01]  /*03f0*/  LDC.64 R2, c[0x0][0x388] ;  /* 0x0000e200ff027b82 */ /* 0x000ea20000000a00 */
[----:B01----:R-:W-:-:S05]  /*0400*/  FADD R7, R7, R0 ;  /* 0x0000000007077221 */ /* 0x003fca0000000000 */
[----:B--2---:R-:W-:Y:S01]  /*0410*/  REDG.E.ADD.F32.FTZ.RN.STRONG.GPU desc[UR6][R2.64], R7 ;  /* 0x00000007020079a6 */ /* 0x004fe2000c12f306 */
[----:B------:R-:W-:Y:S05]  /*0420*/  EXIT ;  /* 0x000000000000794d */ /* 0x000fea0003800000 */
.L_x_3:
[----:B------:R-:W-:-:S00]  /*0430*/  BRA `(.L_x_3) ;  /* 0xfffffffc00fc7947 */ /* 0x000fc0000383ffff */
[----:B------:R-:W-:-:S00]  /*0440*/  NOP ;  /* 0x0000000000007918 */ /* 0x000fc00000000000 */
        /* <DEDUP_REMOVED lines=11> */
.L_x_19:


//--------------------- .text._Z8reduce_aPfS_     --------------------------
	.section	.text._Z8reduce_aPfS_,"ax",@progbits
	.align	128
        .global         _Z8reduce_aPfS_
        .type           _Z8reduce_aPfS_,@function
        .size           _Z8reduce_aPfS_,(.L_x_18 - _Z8reduce_aPfS_)
        .other          _Z8reduce_aPfS_,@"STO_CUDA_ENTRY STV_DEFAULT"
_Z8reduce_aPfS_:
.text._Z8reduce_aPfS_:
[----:B------:R-:W-:Y:S01]  /*0000*/  LDC R1, c[0x0][0x37c] ;  /* 0x0000df00ff017b82 */ /* 0x000fe20000000800 */
[----:B------:R-:W0:Y:S07]  /*0010*/  S2R R0, SR_TID.X ;  /* 0x0000000000007919 */ /* 0x000e2e0000002100 */
[----:B------:R-:W1:Y:S01]  /*0020*/  S2UR UR5, SR_CgaCtaId ;  /* 0x00000000000579c3 */ /* 0x000e620000008800 */
[----:B------:R-:W2:Y:S01]  /*0030*/  LDCU UR8, c[0x0][0x360] ;  /* 0x00006c00ff0877ac */ /* 0x000ea20008000800 */
[----:B------:R-:W-:Y:S01]  /*0040*/  BSSY.RECONVERGENT B0, `(.L_x_4) ;  /* 0x000006e000007945 */ /* 0x000fe20003800200 */
[----:B------:R-:W2:Y:S01]  /*0050*/  S2R R5, SR_CTAID.X ;  /* 0x0000000000057919 */ /* 0x000ea20000002500 */
[----:B------:R-:W-:Y:S01]  /*0060*/  UMOV UR4, 0x400 ;  /* 0x0000040000047882 */ /* 0x000fe20000000000 */
[----:B------:R-:W3:Y:S01]  /*0070*/  LDCU.64 UR6, c[0x0][0x358] ;  /* 0x00006b00ff0677ac */ /* 0x000ee20008000a00 */
[----:B------:R-:W4:Y:S01]  /*0080*/  LDCU.64 UR10, c[0x0][0x380] ;  /* 0x00007000ff0a77ac */ /* 0x000f220008000a00 */
[----:B-1----:R-:W-:-:S06]  /*0090*/  ULEA UR4, UR5, UR4, 0x18 ;  /* 0x0000000405047291 */ /* 0x002fcc000f8ec0ff */
[----:B0-----:R-:W-:Y:S01]  /*00a0*/  LEA R2, R0, UR4, 0x2 ;  /* 0x0000000400027c11 */ /* 0x001fe2000f8e10ff */
[----:B--2---:R-:W-:-:S04]  /*00b0*/  IMAD R5, R5, UR8, R0 ;  /* 0x0000000805057c24 */ /* 0x004fc8000f8e0200 */
[----:B------:R0:W-:Y:S01]  /*00c0*/  STS [R2], RZ ;  /* 0x000000ff02007388 */ /* 0x0001e20000000800 */
[----:B------:R-:W-:-:S13]  /*00d0*/  ISETP.GT.U32.AND P0, PT, R5, 0x7fffff, PT ;  /* 0x007fffff0500780c */ /* 0x000fda0003f04070 */
[----:B0--34-:R-:W-:Y:S05]  /*00e0*/  @P0 BRA `(.L_x_5) ;  /* 0x00000004008c0947 */ /* 0x019fea0003800000 */
[----:B------:R-:W0:Y:S01]  /*00f0*/  LDC R4, c[0x0][0x370] ;  /* 0x0000dc00ff047b82 */ /* 0x000e220000000800 */
[----:B------:R-:W-:Y:S01]  /*0100*/  BSSY.RECONVERGENT B1, `(.L_x_6) ;  /* 0x0000028000017945 */ /* 0x000fe20003800200 */
[----:B0-----:R-:W-:-:S05]  /*0110*/  IMAD R4, R4, UR8, RZ ;  /* 0x0000000804047c24 */ /* 0x001fca000f8e02ff */
[----:B------:R-:W-:-:S04]  /*0120*/  IADD3 R7, P1, PT, R5, R4, RZ ;  /* 0x0000000405077210 */ /* 0x000fc80007f3e0ff */
[C---:B------:R-:W-:Y:S01]  /*0130*/  ISETP.GE.U32.AND P0, PT, R7.reuse, 0x800000, PT ;  /* 0x008000000700780c */ /* 0x040fe20003f06070 */
[----:B------:R-:W-:Y:S01]  /*0140*/  IMAD.X R8, RZ, RZ, RZ, P1 ;  /* 0x000000ffff087224 */ /* 0x000fe200008e06ff */
[----:B------:R-:W-:-:S04]  /*0150*/  ISETP.GT.U32.AND P1, PT, R7, 0x800000, PT ;  /* 0x008000000700780c */ /* 0x000fc80003f24070 */
[C---:B------:R-:W-:Y:S02]  /*0160*/  ISETP.GE.U32.AND.EX P0, PT, R8.reuse, RZ, PT, P0 ;  /* 0x000000ff0800720c */ /* 0x040fe40003f06100 */
[C---:B------:R-:W-:Y:S02]  /*0170*/  ISETP.GT.U32.AND.EX P1, PT, R8.reuse, RZ, PT, P1 ;  /* 0x000000ff0800720c */ /* 0x040fe40003f24110 */
[----:B------:R-:W-:Y:S02]  /*0180*/  SEL R3, RZ, 0x1, P0 ;  /* 0x00000001ff037807 */ /* 0x000fe40000000000 */
[----:B------:R-:W-:Y:S02]  /*0190*/  SEL R6, R7, 0x800000, P1 ;  /* 0x0080000007067807 */ /* 0x000fe40000800000 */
[----:B------:R-:W-:Y:S02]  /*01a0*/  SEL R9, R8, RZ, P1 ;  /* 0x000000ff08097207 */ /* 0x000fe40000800000 */
[----:B------:R-:W-:Y:S01]  /*01b0*/  IADD3 R7, P0, P1, R6, -R7, -R3 ;  /* 0x8000000706077210 */ /* 0x000fe2000791e803 */
[----:B------:R-:W-:-:S03]  /*01c0*/  IMAD.MOV.U32 R6, RZ, RZ, RZ ;  /* 0x000000ffff067224 */ /* 0x000fc600078e00ff */
[----:B------:R-:W-:-:S04]  /*01d0*/  IADD3.X R9, PT, PT, R9, -0x1, ~R8, P0, P1 ;  /* 0xffffffff09097810 */ /* 0x000fc800007e2c08 */
[----:B------:R-:W-:-:S13]  /*01e0*/  ISETP.NE.U32.AND P0, PT, R9, RZ, PT ;  /* 0x000000ff0900720c */ /* 0x000fda0003f05070 */
[----:B------:R-:W-:Y:S05]  /*01f0*/  @P0 BRA `(.L_x_7) ;  /* 0x0000000000500947 */ /* 0x000fea0003800000 */
[----:B------:R-:W0:Y:S01]  /*0200*/  I2F.U32.RP R10, R4 ;  /* 0x00000004000a7306 */ /* 0x000e220000209000 */
[----:B------:R-:W-:Y:S01]  /*0210*/  IMAD.MOV R11, RZ, RZ, -R4 ;  /* 0x000000ffff0b7224 */ /* 0x000fe200078e0a04 */
[----:B------:R-:W-:-:S06]  /*0220*/  ISETP.NE.U32.AND P2, PT, R4, RZ, PT ;  /* 0x000000ff0400720c */ /* 0x000fcc0003f45070 */
[----:B0-----:R-:W0:Y:S02]  /*0230*/  MUFU.RCP R10, R10 ;  /* 0x0000000a000a7308 */ /* 0x001e240000001000 */
[----:B0-----:R-:W-:-:S06]  /*0240*/  VIADD R8, R10, 0xffffffe ;  /* 0x0ffffffe0a087836 */ /* 0x001fcc0000000000 */
[----:B------:R0:W1:Y:S02]  /*0250*/  F2I.FTZ.U32.TRUNC.NTZ R9, R8 ;  /* 0x0000000800097305 */ /* 0x000064000021f000 */
[----:B0-----:R-:W-:Y:S02]  /*0260*/  IMAD.MOV.U32 R8, RZ, RZ, RZ ;  /* 0x000000ffff087224 */ /* 0x001fe400078e00ff */
[----:B-1----:R-:W-:-:S04]  /*0270*/  IMAD R11, R11, R9, RZ ;  /* 0x000000090b0b7224 */ /* 0x002fc800078e02ff */
[----:B------:R-:W-:-:S06]  /*0280*/  IMAD.HI.U32 R12, R9, R11, R8 ;  /* 0x0000000b090c7227 */ /* 0x000fcc00078e0008 */
[----:B------:R-:W-:-:S04]  /*0290*/  IMAD.HI.U32 R8, R12, R7, RZ ;  /* 0x000000070c087227 */ /* 0x000fc800078e00ff */
[----:B------:R-:W-:-:S04]  /*02a0*/  IMAD.MOV R9, RZ, RZ, -R8 ;  /* 0x000000ffff097224 */ /* 0x000fc800078e0a08 */
[----:B------:R-:W-:Y:S02]  /*02b0*/  IMAD R7, R4, R9, R7 ;  /* 0x0000000904077224 */ /* 0x000fe400078e0207 */
[----:B------:R-:W-:-:S03]  /*02c0*/  IMAD.MOV.U32 R9, RZ, RZ, RZ ;  /* 0x000000ffff097224 */ /* 0x000fc600078e00ff */
[----:B------:R-:W-:-:S13]  /*02d0*/  ISETP.GE.U32.AND P0, PT, R7, R4, PT ;  /* 0x000000040700720c */ /* 0x000fda0003f06070 */
[----:B------:R-:W-:Y:S02]  /*02e0*/  @P0 IMAD.IADD R7, R7, 0x1, -R4 ;  /* 0x0000000107070824 */ /* 0x000fe400078e0a04 */
[----:B------:R-:W-:-:S03]  /*02f0*/  @P0 VIADD R8, R8, 0x1 ;  /* 0x0000000108080836 */ /* 0x000fc60000000000 */
[----:B------:R-:W-:-:S13]  /*0300*/  ISETP.GE.U32.AND P1, PT, R7, R4, PT ;  /* 0x000000040700720c */ /* 0x000fda0003f26070 */
[----:B------:R-:W-:Y:S01]  /*0310*/  @P1 VIADD R8, R8, 0x1 ;  /* 0x0000000108081836 */ /* 0x000fe20000000000 */
[----:B------:R-:W-:Y:S01]  /*0320*/  @!P2 LOP3.LUT R8, RZ, R4, RZ, 0x33, !PT ;  /* 0x00000004ff08a212 */ /* 0x000fe200078e33ff */
[----:B------:R-:W-:Y:S06]  /*0330*/  BRA `(.L_x_8) ;  /* 0x0000000000107947 */ /* 0x000fec0003800000 */
.L_x_7:
[----:B------:R-:W-:-:S07]  /*0340*/  MOV R8, 0x360 ;  /* 0x0000036000087802 */ /* 0x000fce0000000f00 */
[----:B------:R-:W-:Y:S05]  /*0350*/  CALL.REL.NOINC `($__internal_0_$__cuda_sm20_div_u64) ;  /* 0x0000000400687944 */ /* 0x000fea0003c00000 */
[----:B------:R-:W-:Y:S02]  /*0360*/  IMAD.MOV.U32 R8, RZ, RZ, R7 ;  /* 0x000000ffff087224 */ /* 0x000fe400078e0007 */
[----:B------:R-:W-:-:S07]  /*0370*/  IMAD.MOV.U32 R9, RZ, RZ, R10 ;  /* 0x000000ffff097224 */ /* 0x000fce00078e000a */
.L_x_8:
[----:B------:R-:W-:Y:S05]  /*0380*/  BSYNC.RECONVERGENT B1 ;  /* 0x0000000000017941 */ /* 0x000fea0003800200 */
.L_x_6:
[----:B------:R-:W-:Y:S01]  /*0390*/  IADD3 R7, P0, PT, R8, R3, RZ ;  /* 0x0000000308077210 */ /* 0x000fe20007f1e0ff */
[----:B------:R-:W-:Y:S03]  /*03a0*/  BSSY.RECONVERGENT B1, `(.L_x_9) ;  /* 0x000001c000017945 */ /* 0x000fe60003800200 */
[C---:B------:R-:W-:Y:S01]  /*03b0*/  LOP3.LUT R3, R7.reuse, 0x3, RZ, 0xc0, !PT ;  /* 0x0000000307037812 */ /* 0x040fe200078ec0ff */
[----:B------:R-:W-:Y:S01]  /*03c0*/  IMAD.X R8, RZ, RZ, R9, P0 ;  /* 0x000000ffff087224 */ /* 0x000fe200000e0609 */
[----:B------:R-:W-:Y:S02]  /*03d0*/  ISETP.GE.U32.AND P0, PT, R7, 0x3, PT ;  /* 0x000000030700780c */ /* 0x000fe40003f06070 */
[----:B------:R-:W-:Y:S01]  /*03e0*/  ISETP.NE.U32.AND P1, PT, R3, 0x3, PT ;  /* 0x000000030300780c */ /* 0x000fe20003f25070 */
[----:B------:R-:W-:Y:S01]  /*03f0*/  IMAD.MOV.U32 R3, RZ, RZ, RZ ;  /* 0x000000ffff037224 */ /* 0x000fe200078e00ff */
[----:B------:R-:W-:-:S02]  /*0400*/  ISETP.GE.U32.AND.EX P0, PT, R8, RZ, PT, P0 ;  /* 0x000000ff0800720c */ /* 0x000fc40003f06100 */
[----:B------:R-:W-:-:S13]  /*0410*/  ISETP.NE.AND.EX P1, PT, RZ, RZ, PT, P1 ;  /* 0x000000ffff00720c */ /* 0x000fda0003f25310 */
[----:B------:R-:W-:Y:S05]  /*0420*/  @!P1 BRA `(.L_x_10) ;  /* 0x00000000004c9947 */ /* 0x000fea0003800000 */
[----:B------:R-:W0:Y:S01]  /*0430*/  LDCU.64 UR4, c[0x0][0x380] ;  /* 0x00007000ff0477ac */ /* 0x000e220008000a00 */
[----:B------:R-:W-:Y:S02]  /*0440*/  VIADD R7, R7, 0x1 ;  /* 0x0000000107077836 */ /* 0x000fe40000000000 */
[----:B------:R-:W-:Y:S02]  /*0450*/  IMAD.MOV.U32 R10, RZ, RZ, RZ ;  /* 0x000000ffff0a7224 */ /* 0x000fe400078e00ff */
[----:B------:R-:W-:Y:S01]  /*0460*/  IMAD.MOV.U32 R3, RZ, RZ, RZ ;  /* 0x000000ffff037224 */ /* 0x000fe200078e00ff */
[----:B------:R-:W-:Y:S02]  /*0470*/  LOP3.LUT R7, R7, 0x3, RZ, 0xc0, !PT ;  /* 0x0000000307077812 */ /* 0x000fe400078ec0ff */
[----:B0-----:R-:W-:-:S04]  /*0480*/  LEA R11, P1, R5, UR4, 0x2 ;  /* 0x00000004050b7c11 */ /* 0x001fc8000f8210ff */
[----:B------:R-:W-:-:S09]  /*0490*/  LEA.HI.X R9, R5, UR5, R6, 0x2, P1 ;  /* 0x0000000505097c11 */ /* 0x000fd200088f1406 */
.L_x_11:
[----:B------:R-:W-:-:S06]  /*04a0*/  IMAD.MOV.U32 R8, RZ, RZ, R11 ;  /* 0x000000ffff087224 */ /* 0x000fcc00078e000b */
[----:B------:R0:W2:Y:S01]  /*04b0*/  LDG.E R8, desc[UR6][R8.64] ;  /* 0x0000000608087981 */ /* 0x0000a2000c1e1900 */
[----:B------:R-:W-:Y:S02]  /*04c0*/  IADD3 R7, P1, PT, R7, -0x1, RZ ;  /* 0xffffffff07077810 */ /* 0x000fe40007f3e0ff */
[----:B------:R-:W-:Y:S02]  /*04d0*/  IADD3 R5, P2, PT, R4, R5, RZ ;  /* 0x0000000504057210 */ /* 0x000fe40007f5e0ff */
[----:B------:R-:W-:Y:S02]  /*04e0*/  IADD3.X R10, PT, PT, R10, -0x1, RZ, P1, !PT ;  /* 0xffffffff0a0a7810 */ /* 0x000fe40000ffe4ff */
[----:B------:R-:W-:Y:S01]  /*04f0*/  ISETP.NE.U32.AND P1, PT, R7, RZ, PT ;  /* 0x000000ff0700720c */ /* 0x000fe20003f25070 */
[----:B------:R-:W-:Y:S01]  /*0500*/  IMAD.X R6, RZ, RZ, R6, P2 ;  /* 0x000000ffff067224 */ /* 0x000fe200010e0606 */
[----:B------:R-:W-:Y:S02]  /*0510*/  LEA R11, P3, R4, R11, 0x2 ;  /* 0x0000000b040b7211 */ /* 0x000fe400078610ff */
[----:B------:R-:W-:-:S02]  /*0520*/  ISETP.NE.AND.EX P1, PT, R10, RZ, PT, P1 ;  /* 0x000000ff0a00720c */ /* 0x000fc40003f25310 */
[----:B0-----:R-:W-:Y:S01]  /*0530*/  LEA.HI.X R9, R4, R9, RZ, 0x2, P3 ;  /* 0x0000000904097211 */ /* 0x001fe200018f14ff */
[----:B--2---:R-:W-:-:S10]  /*0540*/  FADD R3, R8, R3 ;  /* 0x0000000308037221 */ /* 0x004fd40000000000 */
[----:B------:R-:W-:Y:S05]  /*0550*/  @P1 BRA `(.L_x_11) ;  /* 0xfffffffc00d01947 */ /* 0x000fea000383ffff */
.L_x_10:
[----:B------:R-:W-:Y:S05]  /*0560*/  BSYNC.RECONVERGENT B1 ;  /* 0x0000000000017941 */ /* 0x000fea0003800200 */
.L_x_9:
[----:B------:R-:W-:Y:S04]  /*0570*/  BSSY.RECONVERGENT B1, `(.L_x_12) ;  /* 0x0000019000017945 */ /* 0x000fe80003800200 */
[----:B------:R-:W-:Y:S05]  /*0580*/  @!P0 BRA `(.L_x_13) ;  /* 0x00000000005c8947 */ /* 0x000fea0003800000 */
[----:B------:R-:W-:Y:S01]  /*0590*/  IMAD.SHL.U32 R7, R4, 0x4, RZ ;  /* 0x0000000404077824 */ /* 0x000fe200078e00ff */
[----:B------:R-:W-:-:S07]  /*05a0*/  SHF.R.U32.HI R17, RZ, 0x1e, R4 ;  /* 0x0000001eff117819 */ /* 0x000fce0000011604 */
.L_x_14:
[----:B------:R-:W-:-:S04]  /*05b0*/  LEA R8, P0, R5, UR10, 0x2 ;  /* 0x0000000a05087c11 */ /* 0x000fc8000f8010ff */
[----:B------:R-:W-:Y:S02]  /*05c0*/  LEA.HI.X R9, R5, UR11, R6, 0x2, P0 ;  /* 0x0000000b05097c11 */ /* 0x000fe400080f1406 */
[----:B------:R-:W-:-:S03]  /*05d0*/  IADD3 R10, P0, PT, R7, R8, RZ ;  /* 0x00000008070a7210 */ /* 0x000fc60007f1e0ff */
[----:B------:R-:W2:Y:S02]  /*05e0*/  LDG.E R8, desc[UR6][R8.64] ;  /* 0x0000000608087981 */ /* 0x000ea4000c1e1900 */
[----:B------:R-:W-:Y:S01]  /*05f0*/  IMAD.X R11, R17, 0x1, R9, P0 ;  /* 0x00000001110b7824 */ /* 0x000fe200000e0609 */
[----:B------:R-:W-:-:S04]  /*0600*/  IADD3 R12, P0, PT, R7, R10, RZ ;  /* 0x0000000a070c7210 */ /* 0x000fc80007f1e0ff */
[----:B------:R-:W3:Y:S01]  /*0610*/  LDG.E R10, desc[UR6][R10.64] ;  /* 0x000000060a0a7981 */ /* 0x000ee2000c1e1900 */
[----:B------:R-:W-:Y:S01]  /*0620*/  IMAD.X R13, R17, 0x1, R11, P0 ;  /* 0x00000001110d7824 */ /* 0x000fe200000e060b */
[----:B------:R-:W-:-:S04]  /*0630*/  IADD3 R14, P0, PT, R7, R12, RZ ;  /* 0x0000000c070e7210 */ /* 0x000fc80007f1e0ff */
[----:B------:R-:W-:Y:S01]  /*0640*/  IADD3.X R15, PT, PT, R17, R13, RZ, P0, !PT ;  /* 0x0000000d110f7210 */ /* 0x000fe200007fe4ff */
[----:B------:R-:W4:Y:S04]  /*0650*/  LDG.E R12, desc[UR6][R12.64] ;  /* 0x000000060c0c7981 */ /* 0x000f28000c1e1900 */
[----:B------:R-:W5:Y:S01]  /*0660*/  LDG.E R14, desc[UR6][R14.64] ;  /* 0x000000060e0e7981 */ /* 0x000f62000c1e1900 */
[----:B------:R-:W-:-:S05]  /*0670*/  IADD3 R5, P0, PT, R7, R5, RZ ;  /* 0x0000000507057210 */ /* 0x000fca0007f1e0ff */
[----:B------:R-:W-:Y:S01]  /*0680*/  IMAD.X R6, R17, 0x1, R6, P0 ;  /* 0x0000000111067824 */ /* 0x000fe200000e0606 */
[----:B------:R-:W-:-:S04]  /*0690*/  ISETP.GE.U32.AND P0, PT, R5, 0x800000, PT ;  /* 0x008000000500780c */ /* 0x000fc80003f06070 */
[----:B------:R-:W-:Y:S01]  /*06a0*/  ISETP.GE.U32.AND.EX P0, PT, R6, RZ, PT, P0 ;  /* 0x000000ff0600720c */ /* 0x000fe20003f06100 */
[----:B--2---:R-:W-:-:S04]  /*06b0*/  FADD R3, R8, R3 ;  /* 0x0000000308037221 */ /* 0x004fc80000000000 */
[----:B---3--:R-:W-:-:S04]  /*06c0*/  FADD R3, R3, R10 ;  /* 0x0000000a03037221 */ /* 0x008fc80000000000 */
[----:B----4-:R-:W-:-:S04]  /*06d0*/  FADD R3, R3, R12 ;  /* 0x0000000c03037221 */ /* 0x010fc80000000000 */
[----:B-----5:R-:W-:Y:S01]  /*06e0*/  FADD R3, R3, R14 ;  /* 0x0000000e03037221 */ /* 0x020fe20000000000 */
[----:B------:R-:W-:Y:S06]  /*06f0*/  @!P0 BRA `(.L_x_14) ;  /* 0xfffffffc00ac8947 */ /* 0x000fec000383ffff */
.L_x_13:
[----:B------:R-:W-:Y:S05]  /*0700*/  BSYNC.RECONVERGENT B1 ;  /* 0x0000000000017941 */ /* 0x000fea0003800200 */
.L_x_12:
[----:B------:R0:W-:Y:S02]  /*0710*/  STS [R2], R3 ;  /* 0x0000000302007388 */ /* 0x0001e40000000800 */
.L_x_5:
[----:B------:R-:W-:Y:S05]  /*0720*/  BSYNC.RECONVERGENT B0 ;  /* 0x0000000000007941 */ /* 0x000fea0003800200 */
.L_x_4:
[----:B------:R-:W-:Y:S01]  /*0730*/  UISETP.GE.U32.AND UP0, UPT, UR8, 0x2, UPT ;  /* 0x000000020800788c */ /* 0x000fe2000bf06070 */
[----:B------:R-:W-:-:S08]  /*0740*/  ISETP.NE.AND P1, PT, R0, RZ, PT ;  /* 0x000000ff0000720c */ /* 0x000fd00003f25270 */
[----:B------:R-:W-:Y:S05]  /*0750*/  BRA.U !UP0, `(.L_x_15) ;  /* 0x0000000108487547 */ /* 0x000fea000b800000 */
[----:B------:R-:W-:Y:S01]  /*0760*/  USHF.R.U32.HI UR4, URZ, 0x1, UR8 ;  /* 0x00000001ff047899 */ /* 0x000fe20008011608 */
[----:B------:R-:W-:-:S05]  /*0770*/  IMAD.MOV.U32 R8, RZ, RZ, RZ ;  /* 0x000000ffff087224 */ /* 0x000fca00078e00ff */
[----:B------:R-:W-:-:S07]  /*0780*/  IMAD.U32 R7, RZ, RZ, UR4 ;  /* 0x00000004ff077e24 */ /* 0x000fce000f8e00ff */
.L_x_16:
[----:B------:R-:W-:Y:S01]  /*0790*/  BAR.SYNC.DEFER_BLOCKING 0x0 ;  /* 0x0000000000007b1d */ /* 0x000fe20000010000 */
[----:B------:R-:W-:Y:S02]  /*07a0*/  ISETP.GT.U32.AND P0, PT, R7, R0, PT ;  /* 0x000000000700720c */ /* 0x000fe40003f04070 */
[----:B------:R-:W-:Y:S02]  /*07b0*/  SHF.R.U32.HI R6, RZ, 0x1, R8 ;  /* 0x00000001ff067819 */ /* 0x000fe40000011608 */
[----:B------:R-:W-:-:S13]  /*07c0*/  ISETP.GT.U32.AND.EX P0, PT, R8, RZ, PT, P0 ;  /* 0x000000ff0800720c */ /* 0x000fda0003f04100 */
[----:B0-----:R-:W-:Y:S01]  /*07d0*/  @P0 IMAD R3, R7, 0x4, R2 ;  /* 0x0000000407030824 */ /* 0x001fe200078e0202 */
[----:B------:R-:W-:Y:S05]  /*07e0*/  @P0 LDS R4, [R2] ;  /* 0x0000000002040984 */ /* 0x000fea0000000800 */
[----:B------:R-:W0:Y:S02]  /*07f0*/  @P0 LDS R3, [R3] ;  /* 0x0000000003030984 */ /* 0x000e240000000800 */
[----:B0-----:R-:W-:Y:S01]  /*0800*/  @P0 FADD R5, R3, R4 ;  /* 0x0000000403050221 */ /* 0x001fe20000000000 */
[----:B------:R-:W-:-:S04]  /*0810*/  SHF.R.U64 R4, R7, 0x1, R8 ;  /* 0x0000000107047819 */ /* 0x000fc80000001208 */
[----:B------:R1:W-:Y:S01]  /*0820*/  @P0 STS [R2], R5 ;  /* 0x0000000502000388 */ /* 0x0003e20000000800 */
[----:B------:R-:W-:Y:S01]  /*0830*/  ISETP.GT.U32.AND P0, PT, R7, 0x1, PT ;  /* 0x000000010700780c */ /* 0x000fe20003f04070 */
[----:B------:R-:W-:-:S03]  /*0840*/  IMAD.MOV.U32 R7, RZ, RZ, R4 ;  /* 0x000000ffff077224 */ /* 0x000fc600078e0004 */
[----:B------:R-:W-:Y:S01]  /*0850*/  ISETP.GT.U32.AND.EX P0, PT, R8, RZ, PT, P0 ;  /* 0x000000ff0800720c */ /* 0x000fe20003f04100 */
[----:B------:R-:W-:-:S12]  /*0860*/  IMAD.MOV.U32 R8, RZ, RZ, R6 ;  /* 0x000000ffff087224 */ /* 0x000fd800078e0006 */
[----:B-1----:R-:W-:Y:S05]  /*0870*/  @P0 BRA `(.L_x_16) ;  /* 0xfffffffc00c40947 */ /* 0x002fea000383ffff */
.L_x_15:
[----:B------:R-:W-:Y:S05]  /*0880*/  @P1 EXIT ;  /* 0x000000000000194d */ /* 0x000fea0003800000 */
[----:B------:R-:W1:Y:S01]  /*0890*/  S2UR UR5, SR_CgaCtaId ;  /* 0x00000000000579c3 */ /* 0x000e620000008800 */
[----:B------:R-:W-:-:S07]  /*08a0*/  UMOV UR4, 0x400 ;  /* 0x0000040000047882 */ /* 0x000fce0000000000 */
[----:B0-----:R-:W0:Y:S01]  /*08b0*/  LDC.64 R2, c[0x0][0x388] ;  /* 0x0000e200ff027b82 */ /* 0x001e220000000a00 */
[----:B-1----:R-:W-:-:S09]  /*08c0*/  ULEA UR4, UR5, UR4, 0x18 ;  /* 0x0000000405047291 */ /* 0x002fd2000f8ec0ff */
[----:B------:R-:W0:Y:S04]  /*08d0*/  LDS R5, [UR4] ;  /* 0x00000004ff057984 */ /* 0x000e280008000800 */
[----:B0-----:R-:W-:Y:S01]  /*08e0*/  REDG.E.ADD.F32.FTZ.RN.STRONG.GPU desc[UR6][R2.64], R5 ;  /* 0x00000005020079a6 */ /* 0x001fe2000c12f306 */
[----:B------:R-:W-:Y:S05]  /*08f0*/  EXIT ;  /* 0x000000000000794d */ /* 0x000fea0003800000 */
        .weak           $__internal_0_$__cuda_sm20_div_u64
        .type           $__internal_0_$__cuda_sm20_div_u64,@function
        .size           $__internal_0_$__cuda_sm20_div_u64,(.L_x_18 - $__internal_0_$__cuda_sm20_div_u64)
$__internal_0_$__cuda_sm20_div_u64:
[----:B------:R-:W-:Y:S02]  /*0900*/  IMAD.MOV.U32 R14, RZ, RZ, R4 ;  /* 0x000000ffff0e7224 */ /* 0x000fe400078e0004 */
[----:B------:R-:W-:-:S04]  /*0910*/  IMAD.MOV.U32 R15, RZ, RZ, RZ ;  /* 0x000000ffff0f7224 */ /* 0x000fc800078e00ff */
[----:B------:R-:W0:Y:S08]  /*0920*/  I2F.U64.RP R14, R14 ;  /* 0x0000000e000e7312 */ /* 0x000e300000309000 */
[----:B0-----:R-:W0:Y:S02]  /*0930*/  MUFU.RCP R10, R14 ;  /* 0x0000000e000a7308 */ /* 0x001e240000001000 */
[----:B0-----:R-:W-:-:S06]  /*0940*/  VIADD R10, R10, 0x1ffffffe ;  /* 0x1ffffffe0a0a7836 */ /* 0x001fcc0000000000 */
[----:B------:R-:W0:Y:S02]  /*0950*/  F2I.U64.TRUNC R10, R10 ;  /* 0x0000000a000a7311 */ /* 0x000e24000020d800 */
[----:B0-----:R-:W-:-:S04]  /*0960*/  IMAD.WIDE.U32 R12, R10, R4, RZ ;  /* 0x000000040a0c7225 */ /* 0x001fc800078e00ff */
[----:B------:R-:W-:Y:S01]  /*0970*/  IMAD R13, R11, R4, R13 ;  /* 0x000000040b0d7224 */ /* 0x000fe200078e020d */
[----:B------:R-:W-:-:S05]  /*0980*/  IADD3 R17, P0, PT, RZ, -R12, RZ ;  /* 0x8000000cff117210 */ /* 0x000fca0007f1e0ff */
[----:B------:R-:W-:-:S04]  /*0990*/  IMAD.HI.U32 R12, R10, R17, RZ ;  /* 0x000000110a0c7227 */ /* 0x000fc800078e00ff */
[----:B------:R-:W-:Y:S02]  /*09a0*/  IMAD.X R19, RZ, RZ, ~R13, P0 ;  /* 0x000000ffff137224 */ /* 0x000fe400000e0e0d */
[----:B------:R-:W-:Y:S02]  /*09b0*/  IMAD.MOV.U32 R13, RZ, RZ, R10 ;  /* 0x000000ffff0d7224 */ /* 0x000fe400078e000a */
[-C--:B------:R-:W-:Y:S02]  /*09c0*/  IMAD R15, R11, R19.reuse, RZ ;  /* 0x000000130b0f7224 */ /* 0x080fe400078e02ff */
[----:B------:R-:W-:-:S04]  /*09d0*/  IMAD.WIDE.U32 R12, P0, R10, R19, R12 ;  /* 0x000000130a0c7225 */ /* 0x000fc8000780000c */
[----:B------:R-:W-:-:S04]  /*09e0*/  IMAD.HI.U32 R19, R11, R19, RZ ;  /* 0x000000130b137227 */ /* 0x000fc800078e00ff */
[----:B------:R-:W-:-:S05]  /*09f0*/  IMAD.HI.U32 R12, P1, R11, R17, R12 ;  /* 0x000000110b0c7227 */ /* 0x000fca000782000c */
[----:B------:R-:W-:Y:S02]  /*0a00*/  IADD3 R13, P2, PT, R15, R12, RZ ;  /* 0x0000000c0f0d7210 */ /* 0x000fe40007f5e0ff */
[----:B------:R-:W-:-:S03]  /*0a10*/  IADD3.X R12, PT, PT, R19, R11, RZ, P0, !PT ;  /* 0x0000000b130c7210 */ /* 0x000fc600007fe4ff */
[----:B------:R-:W-:Y:S01]  /*0a20*/  IMAD.WIDE.U32 R10, R13, R4, RZ ;  /* 0x000000040d0a7225 */ /* 0x000fe200078e00ff */
[----:B------:R-:W-:Y:S02]  /*0a30*/  IADD3.X R15, PT, PT, RZ, RZ, R12, P2, P1 ;  /* 0x000000ffff0f7210 */ /* 0x000fe400017e240c */
[----:B------:R-:W-:-:S03]  /*0a40*/  IADD3 R17, P0, PT, RZ, -R10, RZ ;  /* 0x8000000aff117210 */ /* 0x000fc60007f1e0ff */
[----:B------:R-:W-:Y:S02]  /*0a50*/  IMAD R10, R15, R4, R11 ;  /* 0x000000040f0a7224 */ /* 0x000fe400078e020b */
[----:B------:R-:W-:-:S04]  /*0a60*/  IMAD.HI.U32 R12, R13, R17, RZ ;  /* 0x000000110d0c7227 */ /* 0x000fc800078e00ff */
[----:B------:R-:W-:-:S04]  /*0a70*/  IMAD.X R10, RZ, RZ, ~R10, P0 ;  /* 0x000000ffff0a7224 */ /* 0x000fc800000e0e0a */
[----:B------:R-:W-:-:S04]  /*0a80*/  IMAD.WIDE.U32 R12, P0, R13, R10, R12 ;  /* 0x0000000a0d0c7225 */ /* 0x000fc8000780000c */
[C---:B------:R-:W-:Y:S02]  /*0a90*/  IMAD R11, R15.reuse, R10, RZ ;  /* 0x0000000a0f0b7224 */ /* 0x040fe400078e02ff */
[----:B------:R-:W-:-:S04]  /*0aa0*/  IMAD.HI.U32 R12, P1, R15, R17, R12 ;  /* 0x000000110f0c7227 */ /* 0x000fc8000782000c */
[----:B------:R-:W-:Y:S01]  /*0ab0*/  IMAD.HI.U32 R10, R15, R10, RZ ;  /* 0x0000000a0f0a7227 */ /* 0x000fe200078e00ff */
[----:B------:R-:W-:-:S03]  /*0ac0*/  IADD3 R12, P2, PT, R11, R12, RZ ;  /* 0x0000000c0b0c7210 */ /* 0x000fc60007f5e0ff */
[----:B------:R-:W-:Y:S02]  /*0ad0*/  IMAD.X R15, R10, 0x1, R15, P0 ;  /* 0x000000010a0f7824 */ /* 0x000fe400000e060f */
[----:B------:R-:W-:-:S03]  /*0ae0*/  IMAD.HI.U32 R10, R12, R7, RZ ;  /* 0x000000070c0a7227 */ /* 0x000fc600078e00ff */
[----:B------:R-:W-:Y:S01]  /*0af0*/  IADD3.X R14, PT, PT, RZ, RZ, R15, P2, P1 ;  /* 0x000000ffff0e7210 */ /* 0x000fe200017e240f */
[----:B------:R-:W-:Y:S02]  /*0b00*/  IMAD.MOV.U32 R11, RZ, RZ, RZ ;  /* 0x000000ffff0b7224 */ /* 0x000fe400078e00ff */
[----:B------:R-:W-:-:S04]  /*0b10*/  IMAD.WIDE.U32 R10, R12, R9, R10 ;  /* 0x000000090c0a7225 */ /* 0x000fc800078e000a */
[C---:B------:R-:W-:Y:S02]  /*0b20*/  IMAD R13, R14.reuse, R9, RZ ;  /* 0x000000090e0d7224 */ /* 0x040fe400078e02ff */
[----:B------:R-:W-:-:S04]  /*0b30*/  IMAD.HI.U32 R10, P0, R14, R7, R10 ;  /* 0x000000070e0a7227 */ /* 0x000fc8000780000a */
[----:B------:R-:W-:Y:S01]  /*0b40*/  IMAD.HI.U32 R14, R14, R9, RZ ;  /* 0x000000090e0e7227 */ /* 0x000fe200078e00ff */
[----:B------:R-:W-:-:S03]  /*0b50*/  IADD3 R13, P1, PT, R13, R10, RZ ;  /* 0x0000000a0d0d7210 */ /* 0x000fc60007f3e0ff */
[----:B------:R-:W-:-:S04]  /*0b60*/  IMAD.X R10, RZ, RZ, R14, P0 ;  /* 0x000000ffff0a7224 */ /* 0x000fc800000e060e */
[----:B------:R-:W-:Y:S02]  /*0b70*/  IMAD.X R15, RZ, RZ, R10, P1 ;  /* 0x000000ffff0f7224 */ /* 0x000fe400008e060a */
[----:B------:R-:W-:-:S04]  /*0b80*/  IMAD.WIDE.U32 R10, R13, R4, RZ ;  /* 0x000000040d0a7225 */ /* 0x000fc800078e00ff */
[----:B------:R-:W-:Y:S01]  /*0b90*/  IMAD R12, R15, R4, R11 ;  /* 0x000000040f0c7224 */ /* 0x000fe200078e020b */
[----:B------:R-:W-:-:S04]  /*0ba0*/  IADD3 R11, P0, PT, -R10, R7, RZ ;  /* 0x000000070a0b7210 */ /* 0x000fc80007f1e1ff */
[-C--:B------:R-:W-:Y:S01]  /*0bb0*/  IADD3 R7, P1, PT, -R4, R11.reuse, RZ ;  /* 0x0000000b04077210 */ /* 0x080fe20007f3e1ff */
[----:B------:R-:W-:Y:S01]  /*0bc0*/  IMAD.X R14, R9, 0x1, ~R12, P0 ;  /* 0x00000001090e7824 */ /* 0x000fe200000e0e0c */
[----:B------:R-:W-:Y:S02]  /*0bd0*/  ISETP.GE.U32.AND P0, PT, R11, R4, PT ;  /* 0x000000040b00720c */ /* 0x000fe40003f06070 */
[----:B------:R-:W-:Y:S02]  /*0be0*/  IADD3 R12, P2, PT, R13, 0x1, RZ ;  /* 0x000000010d0c7810 */ /* 0x000fe40007f5e0ff */
[C---:B------:R-:W-:Y:S02]  /*0bf0*/  ISETP.GE.U32.AND.EX P0, PT, R14.reuse, RZ, PT, P0 ;  /* 0x000000ff0e00720c */ /* 0x040fe40003f06100 */
[----:B------:R-:W-:Y:S01]  /*0c00*/  IADD3.X R9, PT, PT, R14, -0x1, RZ, P1, !PT ;  /* 0xffffffff0e097810 */ /* 0x000fe20000ffe4ff */
[----:B------:R-:W-:Y:S01]  /*0c10*/  IMAD.X R10, RZ, RZ, R15, P2 ;  /* 0x000000ffff0a7224 */ /* 0x000fe200010e060f */
[----:B------:R-:W-:-:S02]  /*0c20*/  SEL R7, R7, R11, P0 ;  /* 0x0000000b07077207 */ /* 0x000fc40000000000 */
[----:B------:R-:W-:Y:S02]  /*0c30*/  SEL R12, R12, R13, P0 ;  /* 0x0000000d0c0c7207 */ /* 0x000fe40000000000 */
[----:B------:R-:W-:Y:S02]  /*0c40*/  SEL R9, R9, R14, P0 ;  /* 0x0000000e09097207 */ /* 0x000fe40000000000 */
[----:B------:R-:W-:Y:S02]  /*0c50*/  SEL R15, R10, R15, P0 ;  /* 0x0000000f0a0f7207 */ /* 0x000fe40000000000 */
[----:B------:R-:W-:Y:S02]  /*0c60*/  ISETP.GE.U32.AND P0, PT, R7, R4, PT ;  /* 0x000000040700720c */ /* 0x000fe40003f06070 */
[----:B------:R-:W-:Y:S02]  /*0c70*/  IADD3 R7, P2, PT, R12, 0x1, RZ ;  /* 0x000000010c077810 */ /* 0x000fe40007f5e0ff */
[----:B------:R-:W-:-:S02]  /*0c80*/  ISETP.NE.U32.AND P1, PT, R4, RZ, PT ;  /* 0x000000ff0400720c */ /* 0x000fc40003f25070 */
[----:B------:R-:W-:Y:S01]  /*0c90*/  ISETP.GE.U32.AND.EX P0, PT, R9, RZ, PT, P0 ;  /* 0x000000ff0900720c */ /* 0x000fe20003f06100 */
[----:B------:R-:W-:Y:S01]  /*0ca0*/  IMAD.X R10, RZ, RZ, R15, P2 ;  /* 0x000000ffff0a7224 */ /* 0x000fe200010e060f */
[----:B------:R-:W-:Y:S01]  /*0cb0*/  ISETP.NE.AND.EX P1, PT, RZ, RZ, PT, P1 ;  /* 0x000000ffff00720c */ /* 0x000fe20003f25310 */
[----:B------:R-:W-:Y:S01]  /*0cc0*/  IMAD.MOV.U32 R9, RZ, RZ, 0x0 ;  /* 0x00000000ff097424 */ /* 0x000fe200078e00ff */
[----:B------:R-:W-:Y:S02]  /*0cd0*/  SEL R7, R7, R12, P0 ;  /* 0x0000000c07077207 */ /* 0x000fe40000000000 */
[----:B------:R-:W-:Y:S02]  /*0ce0*/  SEL R10, R10, R15, P0 ;  /* 0x0000000f0a0a7207 */ /* 0x000fe40000000000 */
[----:B------:R-:W-:Y:S02]  /*0cf0*/  SEL R7, R7, 0xffffffff, P1 ;  /* 0xffffffff07077807 */ /* 0x000fe40000800000 */
[----:B------:R-:W-:Y:S01]  /*0d00*/  SEL R10, R10, 0xffffffff, P1 ;  /* 0xffffffff0a0a7807 */ /* 0x000fe20000800000 */
[----:B------:R-:W-:Y:S06]  /*0d10*/  RET.REL.NODEC R8 `(_Z8reduce_aPfS_) ;  /* 0xfffffff008b87950 */ /* 0x000fec0003c3ffff */
.L_x_17:
        /* <DEDUP_REMOVED lines=14> */
.L_x_18:


//--------------------- .nv.shared._Z9reduce_wsPfS_ --------------------------
	.section	.nv.shared._Z9reduce_wsPfS_,"aw",@nobits
	.sectionflags	@""
	.align	4
.nv.shared._Z9reduce_wsPfS_:
	.zero		1152


//--------------------- .nv.shared.reserved.0     --------------------------
	.section	.nv.shared.reserved.0,"aw",@nobits
	.weak		__nv_reservedSMEM_offset_0_alias
	.size		__nv_reservedSMEM_offset_0_alias, 0, 64
	.other		__nv_reservedSMEM_offset_0_alias,@"STO_CUDA_RESERVED_SHARED STV_DEFAULT"
__nv_reservedSMEM_offset_0_alias:
	.zero		0
	.zero		64


//--------------------- .nv.shared._Z8reduce_aPfS_ --------------------------
	.section	.nv.shared._Z8reduce_aPfS_,"aw",@nobits
	.sectionflags	@""
	.align	4
.nv.shared._Z8reduce_aPfS_:
	.zero		2048


//--------------------- .nv.constant0._Z9reduce_wsPfS_ --------------------------
	.section	.nv.constant0._Z9reduce_wsPfS_,"a",@progbits
	.sectionflags	@""
	.align	4
.nv.constant0._Z9reduce_wsPfS_:
	.zero		912


//--------------------- .nv.constant0._Z8reduce_aPfS_ --------------------------
	.section	.nv.constant0._Z8reduce_aPfS_,"a",@progbits
	.sectionflags	@""
	.align	4
.nv.constant0._Z8reduce_aPfS_:
	.zero		912


//--------------------- SYMBOLS --------------------------

	.type		.nv.reservedSmem.offset0,@object
	.size		.nv.reservedSmem.offset0,0x4
	.type		.nv.reservedSmem.cap,@object
	.size		.nv.reservedSmem.cap,0x4
